//
// Generated by NVIDIA NVVM Compiler
//
// Compiler Build ID: CL-36424714
// Cuda compilation tools, release 13.0, V13.0.88
// Based on NVVM 20.0.0
//

.version 9.0
.target sm_100
.address_size 64

	// .globl	_Z12setup_kernelyP17curandStateXORWOW
.global .align 4 .b8 precalc_xorwow_matrix[102400];
.global .align 4 .b8 precalc_xorwow_offset_matrix[102400];
.global .align 4 .b8 mrg32k3aM1[2304];
.global .align 4 .b8 mrg32k3aM2[2304];
.global .align 4 .b8 mrg32k3aM1SubSeq[2016];
.global .align 4 .b8 mrg32k3aM2SubSeq[2016];
.global .align 4 .b8 mrg32k3aM1Seq[2304];
.global .align 4 .b8 mrg32k3aM2Seq[2304];
.const .align 8 .b8 __cr_lgamma_table[72];

.visible .entry _Z12setup_kernelyP17curandStateXORWOW(
	.param .u64 _Z12setup_kernelyP17curandStateXORWOW_param_0,
	.param .u64 .ptr .align 1 _Z12setup_kernelyP17curandStateXORWOW_param_1
)
{
	.reg .pred 	%p<24>;
	.reg .b32 	%r<413>;
	.reg .b64 	%rd<19>;

	ld.param.u64 	%rd8, [_Z12setup_kernelyP17curandStateXORWOW_param_0];
	ld.param.u64 	%rd9, [_Z12setup_kernelyP17curandStateXORWOW_param_1];
	cvta.to.global.u64 	%rd10, %rd9;
	mov.u32 	%r182, %ntid.x;
	mov.u32 	%r183, %ctaid.x;
	mov.u32 	%r184, %tid.x;
	mad.lo.s32 	%r185, %r182, %r183, %r184;
	cvt.s64.s32 	%rd18, %r185;
	mul.wide.s32 	%rd11, %r185, 48;
	add.s64 	%rd2, %rd10, %rd11;
	cvt.u32.u64 	%r186, %rd8;
	xor.b32  	%r187, %r186, -1429050551;
	mul.lo.s32 	%r188, %r187, 1099087573;
	{ .reg .b32 tmp; mov.b64 {tmp, %r189}, %rd8; }
	xor.b32  	%r190, %r189, -136515619;
	mul.lo.s32 	%r191, %r190, -1703105765;
	add.s32 	%r192, %r188, %r191;
	add.s32 	%r193, %r192, 6615241;
	add.s32 	%r194, %r188, 123456789;
	st.global.v2.u32 	[%rd2], {%r193, %r194};
	xor.b32  	%r195, %r188, 362436069;
	add.s32 	%r196, %r191, 521288629;
	st.global.v2.u32 	[%rd2+8], {%r195, %r196};
	xor.b32  	%r197, %r191, 88675123;
	add.s32 	%r198, %r188, 5783321;
	st.global.v2.u32 	[%rd2+16], {%r197, %r198};
	setp.eq.s32 	%p1, %r185, 0;
	@%p1 bra 	$L__BB0_42;
	mov.b32 	%r319, 0;
$L__BB0_2:
	and.b64  	%rd4, %rd18, 3;
	setp.eq.s64 	%p2, %rd4, 0;
	@%p2 bra 	$L__BB0_41;
	mul.wide.u32 	%rd12, %r319, 3200;
	mov.u64 	%rd13, precalc_xorwow_matrix;
	add.s64 	%rd5, %rd13, %rd12;
	cvt.u32.u64 	%r2, %rd4;
	mov.b32 	%r320, 0;
$L__BB0_4:
	mov.b32 	%r333, 0;
	mov.u32 	%r334, %r333;
	mov.u32 	%r335, %r333;
	mov.u32 	%r336, %r333;
	mov.u32 	%r337, %r333;
	mov.u32 	%r326, %r333;
$L__BB0_5:
	mul.wide.u32 	%rd14, %r326, 4;
	add.s64 	%rd15, %rd2, %rd14;
	ld.global.u32 	%r10, [%rd15+4];
	shl.b32 	%r11, %r326, 5;
	mov.b32 	%r332, 0;
$L__BB0_6:
	.pragma "nounroll";
	shr.u32 	%r203, %r10, %r332;
	and.b32  	%r204, %r203, 1;
	setp.eq.b32 	%p3, %r204, 1;
	not.pred 	%p4, %p3;
	add.s32 	%r205, %r11, %r332;
	mul.lo.s32 	%r206, %r205, 5;
	mul.wide.u32 	%rd16, %r206, 4;
	add.s64 	%rd6, %rd5, %rd16;
	@%p4 bra 	$L__BB0_8;
	ld.global.u32 	%r207, [%rd6];
	xor.b32  	%r337, %r337, %r207;
	ld.global.u32 	%r208, [%rd6+4];
	xor.b32  	%r336, %r336, %r208;
	ld.global.u32 	%r209, [%rd6+8];
	xor.b32  	%r335, %r335, %r209;
	ld.global.u32 	%r210, [%rd6+12];
	xor.b32  	%r334, %r334, %r210;
	ld.global.u32 	%r211, [%rd6+16];
	xor.b32  	%r333, %r333, %r211;
$L__BB0_8:
	and.b32  	%r213, %r203, 2;
	setp.eq.s32 	%p5, %r213, 0;
	@%p5 bra 	$L__BB0_10;
	ld.global.u32 	%r214, [%rd6+20];
	xor.b32  	%r337, %r337, %r214;
	ld.global.u32 	%r215, [%rd6+24];
	xor.b32  	%r336, %r336, %r215;
	ld.global.u32 	%r216, [%rd6+28];
	xor.b32  	%r335, %r335, %r216;
	ld.global.u32 	%r217, [%rd6+32];
	xor.b32  	%r334, %r334, %r217;
	ld.global.u32 	%r218, [%rd6+36];
	xor.b32  	%r333, %r333, %r218;
$L__BB0_10:
	and.b32  	%r220, %r203, 4;
	setp.eq.s32 	%p6, %r220, 0;
	@%p6 bra 	$L__BB0_12;
	ld.global.u32 	%r221, [%rd6+40];
	xor.b32  	%r337, %r337, %r221;
	ld.global.u32 	%r222, [%rd6+44];
	xor.b32  	%r336, %r336, %r222;
	ld.global.u32 	%r223, [%rd6+48];
	xor.b32  	%r335, %r335, %r223;
	ld.global.u32 	%r224, [%rd6+52];
	xor.b32  	%r334, %r334, %r224;
	ld.global.u32 	%r225, [%rd6+56];
	xor.b32  	%r333, %r333, %r225;
$L__BB0_12:
	and.b32  	%r227, %r203, 8;
	setp.eq.s32 	%p7, %r227, 0;
	@%p7 bra 	$L__BB0_14;
	ld.global.u32 	%r228, [%rd6+60];
	xor.b32  	%r337, %r337, %r228;
	ld.global.u32 	%r229, [%rd6+64];
	xor.b32  	%r336, %r336, %r229;
	ld.global.u32 	%r230, [%rd6+68];
	xor.b32  	%r335, %r335, %r230;
	ld.global.u32 	%r231, [%rd6+72];
	xor.b32  	%r334, %r334, %r231;
	ld.global.u32 	%r232, [%rd6+76];
	xor.b32  	%r333, %r333, %r232;
$L__BB0_14:
	and.b32  	%r234, %r203, 16;
	setp.eq.s32 	%p8, %r234, 0;
	@%p8 bra 	$L__BB0_16;
	ld.global.u32 	%r235, [%rd6+80];
	xor.b32  	%r337, %r337, %r235;
	ld.global.u32 	%r236, [%rd6+84];
	xor.b32  	%r336, %r336, %r236;
	ld.global.u32 	%r237, [%rd6+88];
	xor.b32  	%r335, %r335, %r237;
	ld.global.u32 	%r238, [%rd6+92];
	xor.b32  	%r334, %r334, %r238;
	ld.global.u32 	%r239, [%rd6+96];
	xor.b32  	%r333, %r333, %r239;
$L__BB0_16:
	and.b32  	%r241, %r203, 32;
	setp.eq.s32 	%p9, %r241, 0;
	@%p9 bra 	$L__BB0_18;
	ld.global.u32 	%r242, [%rd6+100];
	xor.b32  	%r337, %r337, %r242;
	ld.global.u32 	%r243, [%rd6+104];
	xor.b32  	%r336, %r336, %r243;
	ld.global.u32 	%r244, [%rd6+108];
	xor.b32  	%r335, %r335, %r244;
	ld.global.u32 	%r245, [%rd6+112];
	xor.b32  	%r334, %r334, %r245;
	ld.global.u32 	%r246, [%rd6+116];
	xor.b32  	%r333, %r333, %r246;
$L__BB0_18:
	and.b32  	%r248, %r203, 64;
	setp.eq.s32 	%p10, %r248, 0;
	@%p10 bra 	$L__BB0_20;
	ld.global.u32 	%r249, [%rd6+120];
	xor.b32  	%r337, %r337, %r249;
	ld.global.u32 	%r250, [%rd6+124];
	xor.b32  	%r336, %r336, %r250;
	ld.global.u32 	%r251, [%rd6+128];
	xor.b32  	%r335, %r335, %r251;
	ld.global.u32 	%r252, [%rd6+132];
	xor.b32  	%r334, %r334, %r252;
	ld.global.u32 	%r253, [%rd6+136];
	xor.b32  	%r333, %r333, %r253;
$L__BB0_20:
	and.b32  	%r255, %r203, 128;
	setp.eq.s32 	%p11, %r255, 0;
	@%p11 bra 	$L__BB0_22;
	ld.global.u32 	%r256, [%rd6+140];
	xor.b32  	%r337, %r337, %r256;
	ld.global.u32 	%r257, [%rd6+144];
	xor.b32  	%r336, %r336, %r257;
	ld.global.u32 	%r258, [%rd6+148];
	xor.b32  	%r335, %r335, %r258;
	ld.global.u32 	%r259, [%rd6+152];
	xor.b32  	%r334, %r334, %r259;
	ld.global.u32 	%r260, [%rd6+156];
	xor.b32  	%r333, %r333, %r260;
$L__BB0_22:
	and.b32  	%r262, %r203, 256;
	setp.eq.s32 	%p12, %r262, 0;
	@%p12 bra 	$L__BB0_24;
	ld.global.u32 	%r263, [%rd6+160];
	xor.b32  	%r337, %r337, %r263;
	ld.global.u32 	%r264, [%rd6+164];
	xor.b32  	%r336, %r336, %r264;
	ld.global.u32 	%r265, [%rd6+168];
	xor.b32  	%r335, %r335, %r265;
	ld.global.u32 	%r266, [%rd6+172];
	xor.b32  	%r334, %r334, %r266;
	ld.global.u32 	%r267, [%rd6+176];
	xor.b32  	%r333, %r333, %r267;
$L__BB0_24:
	and.b32  	%r269, %r203, 512;
	setp.eq.s32 	%p13, %r269, 0;
	@%p13 bra 	$L__BB0_26;
	ld.global.u32 	%r270, [%rd6+180];
	xor.b32  	%r337, %r337, %r270;
	ld.global.u32 	%r271, [%rd6+184];
	xor.b32  	%r336, %r336, %r271;
	ld.global.u32 	%r272, [%rd6+188];
	xor.b32  	%r335, %r335, %r272;
	ld.global.u32 	%r273, [%rd6+192];
	xor.b32  	%r334, %r334, %r273;
	ld.global.u32 	%r274, [%rd6+196];
	xor.b32  	%r333, %r333, %r274;
$L__BB0_26:
	and.b32  	%r276, %r203, 1024;
	setp.eq.s32 	%p14, %r276, 0;
	@%p14 bra 	$L__BB0_28;
	ld.global.u32 	%r277, [%rd6+200];
	xor.b32  	%r337, %r337, %r277;
	ld.global.u32 	%r278, [%rd6+204];
	xor.b32  	%r336, %r336, %r278;
	ld.global.u32 	%r279, [%rd6+208];
	xor.b32  	%r335, %r335, %r279;
	ld.global.u32 	%r280, [%rd6+212];
	xor.b32  	%r334, %r334, %r280;
	ld.global.u32 	%r281, [%rd6+216];
	xor.b32  	%r333, %r333, %r281;
$L__BB0_28:
	and.b32  	%r283, %r203, 2048;
	setp.eq.s32 	%p15, %r283, 0;
	@%p15 bra 	$L__BB0_30;
	ld.global.u32 	%r284, [%rd6+220];
	xor.b32  	%r337, %r337, %r284;
	ld.global.u32 	%r285, [%rd6+224];
	xor.b32  	%r336, %r336, %r285;
	ld.global.u32 	%r286, [%rd6+228];
	xor.b32  	%r335, %r335, %r286;
	ld.global.u32 	%r287, [%rd6+232];
	xor.b32  	%r334, %r334, %r287;
	ld.global.u32 	%r288, [%rd6+236];
	xor.b32  	%r333, %r333, %r288;
$L__BB0_30:
	and.b32  	%r290, %r203, 4096;
	setp.eq.s32 	%p16, %r290, 0;
	@%p16 bra 	$L__BB0_32;
	ld.global.u32 	%r291, [%rd6+240];
	xor.b32  	%r337, %r337, %r291;
	ld.global.u32 	%r292, [%rd6+244];
	xor.b32  	%r336, %r336, %r292;
	ld.global.u32 	%r293, [%rd6+248];
	xor.b32  	%r335, %r335, %r293;
	ld.global.u32 	%r294, [%rd6+252];
	xor.b32  	%r334, %r334, %r294;
	ld.global.u32 	%r295, [%rd6+256];
	xor.b32  	%r333, %r333, %r295;
$L__BB0_32:
	and.b32  	%r297, %r203, 8192;
	setp.eq.s32 	%p17, %r297, 0;
	@%p17 bra 	$L__BB0_34;
	ld.global.u32 	%r298, [%rd6+260];
	xor.b32  	%r337, %r337, %r298;
	ld.global.u32 	%r299, [%rd6+264];
	xor.b32  	%r336, %r336, %r299;
	ld.global.u32 	%r300, [%rd6+268];
	xor.b32  	%r335, %r335, %r300;
	ld.global.u32 	%r301, [%rd6+272];
	xor.b32  	%r334, %r334, %r301;
	ld.global.u32 	%r302, [%rd6+276];
	xor.b32  	%r333, %r333, %r302;
$L__BB0_34:
	and.b32  	%r304, %r203, 16384;
	setp.eq.s32 	%p18, %r304, 0;
	@%p18 bra 	$L__BB0_36;
	ld.global.u32 	%r305, [%rd6+280];
	xor.b32  	%r337, %r337, %r305;
	ld.global.u32 	%r306, [%rd6+284];
	xor.b32  	%r336, %r336, %r306;
	ld.global.u32 	%r307, [%rd6+288];
	xor.b32  	%r335, %r335, %r307;
	ld.global.u32 	%r308, [%rd6+292];
	xor.b32  	%r334, %r334, %r308;
	ld.global.u32 	%r309, [%rd6+296];
	xor.b32  	%r333, %r333, %r309;
$L__BB0_36:
	and.b32  	%r311, %r203, 32768;
	setp.eq.s32 	%p19, %r311, 0;
	@%p19 bra 	$L__BB0_38;
	ld.global.u32 	%r312, [%rd6+300];
	xor.b32  	%r337, %r337, %r312;
	ld.global.u32 	%r313, [%rd6+304];
	xor.b32  	%r336, %r336, %r313;
	ld.global.u32 	%r314, [%rd6+308];
	xor.b32  	%r335, %r335, %r314;
	ld.global.u32 	%r315, [%rd6+312];
	xor.b32  	%r334, %r334, %r315;
	ld.global.u32 	%r316, [%rd6+316];
	xor.b32  	%r333, %r333, %r316;
$L__BB0_38:
	add.s32 	%r332, %r332, 16;
	setp.ne.s32 	%p20, %r332, 32;
	@%p20 bra 	$L__BB0_6;
	mad.lo.s32 	%r317, %r326, -31, %r11;
	add.s32 	%r326, %r317, 1;
	setp.ne.s32 	%p21, %r326, 5;
	@%p21 bra 	$L__BB0_5;
	st.global.u32 	[%rd2+4], %r337;
	st.global.u32 	[%rd2+8], %r336;
	st.global.u32 	[%rd2+12], %r335;
	st.global.u32 	[%rd2+16], %r334;
	st.global.u32 	[%rd2+20], %r333;
	add.s32 	%r320, %r320, 1;
	setp.lt.u32 	%p22, %r320, %r2;
	@%p22 bra 	$L__BB0_4;
$L__BB0_41:
	shr.u64 	%rd7, %rd18, 2;
	add.s32 	%r319, %r319, 1;
	setp.gt.u64 	%p23, %rd18, 3;
	mov.u64 	%rd18, %rd7;
	@%p23 bra 	$L__BB0_2;
$L__BB0_42:
	mov.b32 	%r318, 0;
	st.global.v2.u32 	[%rd2+24], {%r318, %r318};
	st.global.u32 	[%rd2+32], %r318;
	mov.b64 	%rd17, 0;
	st.global.u64 	[%rd2+40], %rd17;
	ret;

}
	// .globl	_Z14uniform_kernelP17curandStateXORWOWPf
.visible .entry _Z14uniform_kernelP17curandStateXORWOWPf(
	.param .u64 .ptr .align 1 _Z14uniform_kernelP17curandStateXORWOWPf_param_0,
	.param .u64 .ptr .align 1 _Z14uniform_kernelP17curandStateXORWOWPf_param_1
)
{
	.reg .b32 	%r<20>;
	.reg .b32 	%f<3>;
	.reg .b64 	%rd<9>;

	ld.param.u64 	%rd1, [_Z14uniform_kernelP17curandStateXORWOWPf_param_0];
	ld.param.u64 	%rd2, [_Z14uniform_kernelP17curandStateXORWOWPf_param_1];
	cvta.to.global.u64 	%rd3, %rd2;
	cvta.to.global.u64 	%rd4, %rd1;
	mov.u32 	%r1, %ntid.x;
	mov.u32 	%r2, %ctaid.x;
	mov.u32 	%r3, %tid.x;
	mad.lo.s32 	%r4, %r1, %r2, %r3;
	mul.wide.s32 	%rd5, %r4, 48;
	add.s64 	%rd6, %rd4, %rd5;
	ld.global.v2.u32 	{%r5, %r6}, [%rd6];
	shr.u32 	%r7, %r6, 2;
	xor.b32  	%r8, %r7, %r6;
	ld.global.v2.u32 	{%r9, %r10}, [%rd6+8];
	ld.global.v2.u32 	{%r11, %r12}, [%rd6+16];
	st.global.v2.u32 	[%rd6+8], {%r10, %r11};
	shl.b32 	%r13, %r12, 4;
	shl.b32 	%r14, %r8, 1;
	xor.b32  	%r15, %r14, %r13;
	xor.b32  	%r16, %r15, %r8;
	xor.b32  	%r17, %r16, %r12;
	st.global.v2.u32 	[%rd6+16], {%r12, %r17};
	add.s32 	%r18, %r5, 362437;
	st.global.v2.u32 	[%rd6], {%r18, %r9};
	add.s32 	%r19, %r17, %r18;
	cvt.rn.f32.u32 	%f1, %r19;
	fma.rn.f32 	%f2, %f1, 0f2F800000, 0f2F000000;
	mul.wide.s32 	%rd7, %r4, 4;
	add.s64 	%rd8, %rd3, %rd7;
	st.global.f32 	[%rd8], %f2;
	ret;

}


// ===== COMPILED SASS (sm_100) =====

	.target	sm_100

	.elftype	@"ET_EXEC"


//--------------------- .note.nv.tkinfo           --------------------------
	.section	.note.nv.tkinfo,"",@"SHT_NOTE"
	.sectionflags	@"SHF_NOTE_NV_TKINFO"
	.tkinfo
        /*0018*/ 	.word	0x00000002
        /*0030*/ 	.string	""
        /*0030*/ 	.string	"ptxas"
        /*0030*/ 	.string	"Cuda compilation tools, release 13.0, V13.0.88"
        /*0030*/ 	.string	"Build cuda_13.0.r13.0/compiler.36424714_0"
        /*0030*/ 	.string	"-arch sm_100 -m 64 "



//--------------------- .note.nv.cuinfo           --------------------------
	.section	.note.nv.cuinfo,"",@"SHT_NOTE"
	.sectionflags	@"SHF_NOTE_NV_CUINFO"
        /*0018*/ 	.short	0x0002
        /*001a*/ 	.short	0x0064
        /*001c*/ 	.short	0x0082
	.zero		2


//--------------------- .nv.info                  --------------------------
	.section	.nv.info,"",@"SHT_CUDA_INFO"
	.align	4


	//----- nvinfo : EIATTR_REGCOUNT
	.align		4
        /*0000*/ 	.byte	0x04, 0x2f
        /*0002*/ 	.short	(.L_10 - .L_9)
	.align		4
.L_9:
        /*0004*/ 	.word	index@(_Z12setup_kernelyP17curandStateXORWOW)
        /*0008*/ 	.word	0x0000001f


	//----- nvinfo : EIATTR_FRAME_SIZE
	.align		4
.L_10:
        /*000c*/ 	.byte	0x04, 0x11
        /*000e*/ 	.short	(.L_12 - .L_11)
	.align		4
.L_11:
        /*0010*/ 	.word	index@(_Z12setup_kernelyP17curandStateXORWOW)
        /*0014*/ 	.word	0x00000000


	//----- nvinfo : EIATTR_REGCOUNT
	.align		4
.L_12:
        /*0018*/ 	.byte	0x04, 0x2f
        /*001a*/ 	.short	(.L_14 - .L_13)
	.align		4
.L_13:
        /*001c*/ 	.word	index@(_Z14uniform_kernelP17curandStateXORWOWPf)
        /*0020*/ 	.word	0x00000016


	//----- nvinfo : EIATTR_FRAME_SIZE
	.align		4
.L_14:
        /*0024*/ 	.byte	0x04, 0x11
        /*0026*/ 	.short	(.L_16 - .L_15)
	.align		4
.L_15:
        /*0028*/ 	.word	index@(_Z14uniform_kernelP17curandStateXORWOWPf)
        /*002c*/ 	.word	0x00000000


	//----- nvinfo : EIATTR_MIN_STACK_SIZE
	.align		4
.L_16:
        /*0030*/ 	.byte	0x04, 0x12
        /*0032*/ 	.short	(.L_18 - .L_17)
	.align		4
.L_17:
        /*0034*/ 	.word	index@(_Z14uniform_kernelP17curandStateXORWOWPf)
        /*0038*/ 	.word	0x00000000


	//----- nvinfo : EIATTR_MIN_STACK_SIZE
	.align		4
.L_18:
        /*003c*/ 	.byte	0x04, 0x12
        /*003e*/ 	.short	(.L_20 - .L_19)
	.align		4
.L_19:
        /*0040*/ 	.word	index@(_Z12setup_kernelyP17curandStateXORWOW)
        /*0044*/ 	.word	0x00000000
.L_20:


//--------------------- .nv.compat                --------------------------
	.section	.nv.compat,"",@"SHT_CUDA_COMPAT_INFO"
	.align	4
        /*0000*/ 	.byte	0x02, 0x09, 0x00, 0x00, 0x02, 0x02, 0x01, 0x00, 0x02, 0x05, 0x05, 0x00, 0x03, 0x07, 0x01, 0x01
        /*0010*/ 	.byte	0x02, 0x03, 0x00, 0x00, 0x02, 0x06, 0x01, 0x00, 0x04, 0x0b, 0x08, 0x00, 0x09, 0x00, 0x00, 0x00
        /*0020*/ 	.byte	0x00, 0x00, 0x00, 0x00


//--------------------- .nv.info._Z14uniform_kernelP17curandStateXORWOWPf --------------------------
	.section	.nv.info._Z14uniform_kernelP17curandStateXORWOWPf,"",@"SHT_CUDA_INFO"
	.sectionflags	@""
	.align	4


	//----- nvinfo : EIATTR_CUDA_API_VERSION
	.align		4
        /*0000*/ 	.byte	0x04, 0x37
        /*0002*/ 	.short	(.L_22 - .L_21)
.L_21:
        /*0004*/ 	.word	0x00000082


	//----- nvinfo : EIATTR_KPARAM_INFO
	.align		4
.L_22:
        /*0008*/ 	.byte	0x04, 0x17
        /*000a*/ 	.short	(.L_24 - .L_23)
.L_23:
        /*000c*/ 	.word	0x00000000
        /*0010*/ 	.short	0x0001
        /*0012*/ 	.short	0x0008
        /*0014*/ 	.byte	0x00, 0xf5, 0x21, 0x00


	//----- nvinfo : EIATTR_KPARAM_INFO
	.align		4
.L_24:
        /*0018*/ 	.byte	0x04, 0x17
        /*001a*/ 	.short	(.L_26 - .L_25)
.L_25:
        /*001c*/ 	.word	0x00000000
        /*0020*/ 	.short	0x0000
        /*0022*/ 	.short	0x0000
        /*0024*/ 	.byte	0x00, 0xf5, 0x21, 0x00


	//----- nvinfo : EIATTR_SPARSE_MMA_MASK
	.align		4
.L_26:
        /*0028*/ 	.byte	0x03, 0x50
        /*002a*/ 	.short	0x0000


	//----- nvinfo : EIATTR_MAXREG_COUNT
	.align		4
        /*002c*/ 	.byte	0x03, 0x1b
        /*002e*/ 	.short	0x00ff


	//----- nvinfo : EIATTR_MERCURY_ISA_VERSION
	.align		4
        /*0030*/ 	.byte	0x03, 0x5f
        /*0032*/ 	.short	0x0101


	//----- nvinfo : EIATTR_VRC_CTA_INIT_COUNT
	.align		4
        /*0034*/ 	.byte	0x02, 0x4a
	.zero		1
	.zero		1


	//----- nvinfo : EIATTR_EXIT_INSTR_OFFSETS
	.align		4
        /*0038*/ 	.byte	0x04, 0x1c
        /*003a*/ 	.short	(.L_28 - .L_27)


	//   ....[0]....
.L_27:
        /*003c*/ 	.word	0x00000200


	//----- nvinfo : EIATTR_CBANK_PARAM_SIZE
	.align		4
.L_28:
        /*0040*/ 	.byte	0x03, 0x19
        /*0042*/ 	.short	0x0010


	//----- nvinfo : EIATTR_PARAM_CBANK
	.align		4
        /*0044*/ 	.byte	0x04, 0x0a
        /*0046*/ 	.short	(.L_30 - .L_29)
	.align		4
.L_29:
        /*0048*/ 	.word	index@(.nv.constant0._Z14uniform_kernelP17curandStateXORWOWPf)
        /*004c*/ 	.short	0x0380
        /*004e*/ 	.short	0x0010


	//----- nvinfo : EIATTR_SW_WAR
	.align		4
.L_30:
        /*0050*/ 	.byte	0x04, 0x36
        /*0052*/ 	.short	(.L_32 - .L_31)
.L_31:
        /*0054*/ 	.word	0x00000008
.L_32:


//--------------------- .nv.info._Z12setup_kernelyP17curandStateXORWOW --------------------------
	.section	.nv.info._Z12setup_kernelyP17curandStateXORWOW,"",@"SHT_CUDA_INFO"
	.sectionflags	@""
	.align	4


	//----- nvinfo : EIATTR_CUDA_API_VERSION
	.align		4
        /*0000*/ 	.byte	0x04, 0x37
        /*0002*/ 	.short	(.L_34 - .L_33)
.L_33:
        /*0004*/ 	.word	0x00000082


	//----- nvinfo : EIATTR_KPARAM_INFO
	.align		4
.L_34:
        /*0008*/ 	.byte	0x04, 0x17
        /*000a*/ 	.short	(.L_36 - .L_35)
.L_35:
        /*000c*/ 	.word	0x00000000
        /*0010*/ 	.short	0x0001
        /*0012*/ 	.short	0x0008
        /*0014*/ 	.byte	0x00, 0xf5, 0x21, 0x00


	//----- nvinfo : EIATTR_KPARAM_INFO
	.align		4
.L_36:
        /*0018*/ 	.byte	0x04, 0x17
        /*001a*/ 	.short	(.L_38 - .L_37)
.L_37:
        /*001c*/ 	.word	0x00000000
        /*0020*/ 	.short	0x0000
        /*0022*/ 	.short	0x0000
        /*0024*/ 	.byte	0x00, 0xf0, 0x21, 0x00


	//----- nvinfo : EIATTR_SPARSE_MMA_MASK
	.align		4
.L_38:
        /*0028*/ 	.byte	0x03, 0x50
        /*002a*/ 	.short	0x0000


	//----- nvinfo : EIATTR_MAXREG_COUNT
	.align		4
        /*002c*/ 	.byte	0x03, 0x1b
        /*002e*/ 	.short	0x00ff


	//----- nvinfo : EIATTR_MERCURY_ISA_VERSION
	.align		4
        /*0030*/ 	.byte	0x03, 0x5f
        /*0032*/ 	.short	0x0101


	//----- nvinfo : EIATTR_VRC_CTA_INIT_COUNT
	.align		4
        /*0034*/ 	.byte	0x02, 0x4a
	.zero		1
	.zero		1


	//----- nvinfo : EIATTR_EXIT_INSTR_OFFSETS
	.align		4
        /*0038*/ 	.byte	0x04, 0x1c
        /*003a*/ 	.short	(.L_40 - .L_39)


	//   ....[0]....
.L_39:
        /*003c*/ 	.word	0x00000ed0


	//----- nvinfo : EIATTR_CRS_STACK_SIZE
	.align		4
.L_40:
        /*0040*/ 	.byte	0x04, 0x1e
        /*0042*/ 	.short	(.L_42 - .L_41)
.L_41:
        /*0044*/ 	.word	0x00000000


	//----- nvinfo : EIATTR_CBANK_PARAM_SIZE
	.align		4
.L_42:
        /*0048*/ 	.byte	0x03, 0x19
        /*004a*/ 	.short	0x0010


	//----- nvinfo : EIATTR_PARAM_CBANK
	.align		4
        /*004c*/ 	.byte	0x04, 0x0a
        /*004e*/ 	.short	(.L_44 - .L_43)
	.align		4
.L_43:
        /*0050*/ 	.word	index@(.nv.constant0._Z12setup_kernelyP17curandStateXORWOW)
        /*0054*/ 	.short	0x0380
        /*0056*/ 	.short	0x0010


	//----- nvinfo : EIATTR_SW_WAR
	.align		4
.L_44:
        /*0058*/ 	.byte	0x04, 0x36
        /*005a*/ 	.short	(.L_46 - .L_45)
.L_45:
        /*005c*/ 	.word	0x00000008
.L_46:


//--------------------- .nv.callgraph             --------------------------
	.section	.nv.callgraph,"",@"SHT_CUDA_CALLGRAPH"
	.align	4
	.sectionentsize	8
	.align		4
        /*0000*/ 	.word	0x00000000
	.align		4
        /*0004*/ 	.word	0xffffffff
	.align		4
        /*0008*/ 	.word	0x00000000
	.align		4
        /*000c*/ 	.word	0xfffffffe
	.align		4
        /*0010*/ 	.word	0x00000000
	.align		4
        /*0014*/ 	.word	0xfffffffd
	.align		4
        /*0018*/ 	.word	0x00000000
	.align		4
        /*001c*/ 	.word	0xfffffffc


//--------------------- .nv.constant4             --------------------------
	.section	.nv.constant4,"a",@progbits
	.align	8
	.align		8
.nv.constant4:
        /*0000*/ 	.dword	precalc_xorwow_matrix
	.align		8
        /*0008*/ 	.dword	precalc_xorwow_offset_matrix
	.align		8
        /*0010*/ 	.dword	mrg32k3aM1
	.align		8
        /*0018*/ 	.dword	mrg32k3aM2
	.align		8
        /*0020*/ 	.dword	mrg32k3aM1SubSeq
	.align		8
        /*0028*/ 	.dword	mrg32k3aM2SubSeq
	.align		8
        /*0030*/ 	.dword	mrg32k3aM1Seq
	.align		8
        /*0038*/ 	.dword	mrg32k3aM2Seq


//--------------------- .nv.constant3             --------------------------
	.section	.nv.constant3,"a",@progbits
	.align	8
.nv.constant3:
	.type		__cr_lgamma_table,@object
	.size		__cr_lgamma_table,(.L_8 - __cr_lgamma_table)
__cr_lgamma_table:
        /*0000*/ 	.byte	0x00, 0x00, 0x00, 0x00, 0x00, 0x00, 0x00, 0x00, 0x00, 0x00, 0x00, 0x00, 0x00, 0x00, 0x00, 0x00
        /*0010*/ 	.byte	0xef, 0x39, 0xfa, 0xfe, 0x42, 0x2e, 0xe6, 0x3f, 0x02, 0x20, 0x2a, 0xfa, 0x0b, 0xab, 0xfc, 0x3f
        /*0020*/ 	.byte	0xf9, 0x2c, 0x92, 0x7c, 0xa7, 0x6c, 0x09, 0x40, 0xc9, 0x79, 0x44, 0x3c, 0x64, 0x26, 0x13, 0x40
        /*0030*/ 	.byte	0xca, 0x01, 0xcf, 0x3a, 0x27, 0x51, 0x1a, 0x40, 0x30, 0xcc, 0x2d, 0xf3, 0xe1, 0x0c, 0x21, 0x40
        /*0040*/ 	.byte	0x0d, 0xb7, 0xfc, 0x82, 0x8e, 0x35, 0x25, 0x40
.L_8:


//--------------------- .text._Z14uniform_kernelP17curandStateXORWOWPf --------------------------
	.section	.text._Z14uniform_kernelP17curandStateXORWOWPf,"ax",@progbits
	.align	128
        .global         _Z14uniform_kernelP17curandStateXORWOWPf
        .type           _Z14uniform_kernelP17curandStateXORWOWPf,@function
        .size           _Z14uniform_kernelP17curandStateXORWOWPf,(.L_x_10 - _Z14uniform_kernelP17curandStateXORWOWPf)
        .other          _Z14uniform_kernelP17curandStateXORWOWPf,@"STO_CUDA_ENTRY STV_DEFAULT"
_Z14uniform_kernelP17curandStateXORWOWPf:
.text._Z14uniform_kernelP17curandStateXORWOWPf:
[----:B------:R-:W-:Y:S01]  /*0000*/  LDC R1, c[0x0][0x37c] ;  /* 0x0000df00ff017b82 */ /* 0x000fe20000000800 */
[----:B------:R-:W0:Y:S07]  /*0010*/  S2R R11, SR_CTAID.X ;  /* 0x00000000000b7919 */ /* 0x000e2e0000002500 */
[----:B------:R-:W1:Y:S01]  /*0020*/  LDC.64 R2, c[0x0][0x380] ;  /* 0x0000e000ff027b82 */ /* 0x000e620000000a00 */
[----:B------:R-:W0:Y:S01]  /*0030*/  LDCU UR6, c[0x0][0x360] ;  /* 0x00006c00ff0677ac */ /* 0x000e220008000800 */
[----:B------:R-:W0:Y:S01]  /*0040*/  S2R R0, SR_TID.X ;  /* 0x0000000000007919 */ /* 0x000e220000002100 */
[----:B------:R-:W2:Y:S05]  /*0050*/  LDCU.64 UR4, c[0x0][0x358] ;  /* 0x00006b00ff0477ac */ /* 0x000eaa0008000a00 */
[----:B------:R-:W3:Y:S01]  /*0060*/  LDC.64 R8, c[0x0][0x388] ;  /* 0x0000e200ff087b82 */ /* 0x000ee20000000a00 */
[----:B0-----:R-:W-:-:S04]  /*0070*/  IMAD R11, R11, UR6, R0 ;  /* 0x000000060b0b7c24 */ /* 0x001fc8000f8e0200 */
[----:B-1----:R-:W-:-:S05]  /*0080*/  IMAD.WIDE R2, R11, 0x30, R2 ;  /* 0x000000300b027825 */ /* 0x002fca00078e0202 */
[----:B--2---:R-:W2:Y:S04]  /*0090*/  LDG.E.64 R12, desc[UR4][R2.64] ;  /* 0x00000004020c7981 */ /* 0x004ea8000c1e1b00 */
[----:B------:R-:W4:Y:S04]  /*00a0*/  LDG.E.64 R6, desc[UR4][R2.64+0x10] ;  /* 0x0000100402067981 */ /* 0x000f28000c1e1b00 */
[----:B------:R-:W5:Y:S01]  /*00b0*/  LDG.E.64 R4, desc[UR4][R2.64+0x8] ;  /* 0x0000080402047981 */ /* 0x000f62000c1e1b00 */
[----:B------:R-:W-:Y:S02]  /*00c0*/  IMAD.MOV.U32 R15, RZ, RZ, 0x2f800000 ;  /* 0x2f800000ff0f7424 */ /* 0x000fe400078e00ff */
[----:B---3--:R-:W-:Y:S01]  /*00d0*/  IMAD.WIDE R8, R11, 0x4, R8 ;  /* 0x000000040b087825 */ /* 0x008fe200078e0208 */
[----:B--2---:R-:W-:-:S03]  /*00e0*/  SHF.R.U32.HI R0, RZ, 0x2, R13 ;  /* 0x00000002ff007819 */ /* 0x004fc6000001160d */
[----:B------:R-:W-:Y:S01]  /*00f0*/  VIADD R12, R12, 0x587c5 ;  /* 0x000587c50c0c7836 */ /* 0x000fe20000000000 */
[----:B------:R-:W-:Y:S01]  /*0100*/  LOP3.LUT R0, R0, R13, RZ, 0x3c, !PT ;  /* 0x0000000d00007212 */ /* 0x000fe200078e3cff */
[----:B----4-:R-:W-:Y:S01]  /*0110*/  IMAD.SHL.U32 R13, R7, 0x10, RZ ;  /* 0x00000010070d7824 */ /* 0x010fe200078e00ff */
[----:B------:R-:W-:Y:S01]  /*0120*/  MOV R17, R6 ;  /* 0x0000000600117202 */ /* 0x000fe20000000f00 */
[----:B------:R-:W-:Y:S01]  /*0130*/  IMAD.MOV.U32 R18, RZ, RZ, R7 ;  /* 0x000000ffff127224 */ /* 0x000fe200078e0007 */
[C---:B------:R-:W-:Y:S02]  /*0140*/  SHF.L.U32 R10, R0.reuse, 0x1, RZ ;  /* 0x00000001000a7819 */ /* 0x040fe400000006ff */
[----:B-----5:R-:W-:Y:S02]  /*0150*/  MOV R16, R5 ;  /* 0x0000000500107202 */ /* 0x020fe40000000f00 */
[----:B------:R-:W-:Y:S01]  /*0160*/  LOP3.LUT R10, R0, R10, R13, 0x96, !PT ;  /* 0x0000000a000a7212 */ /* 0x000fe200078e960d */
[----:B------:R-:W-:-:S02]  /*0170*/  IMAD.MOV.U32 R13, RZ, RZ, R4 ;  /* 0x000000ffff0d7224 */ /* 0x000fc400078e0004 */
[----:B------:R-:W-:Y:S01]  /*0180*/  STG.E.64 desc[UR4][R2.64+0x8], R16 ;  /* 0x0000081002007986 */ /* 0x000fe2000c101b04 */
[----:B------:R-:W-:-:S03]  /*0190*/  LOP3.LUT R19, R10, R7, RZ, 0x3c, !PT ;  /* 0x000000070a137212 */ /* 0x000fc600078e3cff */
[----:B------:R-:W-:Y:S01]  /*01a0*/  STG.E.64 desc[UR4][R2.64], R12 ;  /* 0x0000000c02007986 */ /* 0x000fe2000c101b04 */
[----:B------:R-:W-:-:S03]  /*01b0*/  IADD3 R0, PT, PT, R19, R12, RZ ;  /* 0x0000000c13007210 */ /* 0x000fc60007ffe0ff */
[----:B------:R-:W-:Y:S01]  /*01c0*/  STG.E.64 desc[UR4][R2.64+0x10], R18 ;  /* 0x0000101202007986 */ /* 0x000fe2000c101b04 */
[----:B------:R-:W-:-:S05]  /*01d0*/  I2FP.F32.U32 R0, R0 ;  /* 0x0000000000007245 */ /* 0x000fca0000201000 */
[----:B------:R-:W-:-:S05]  /*01e0*/  FFMA R15, R0, R15, 1.1641532182693481445e-10 ;  /* 0x2f000000000f7423 */ /* 0x000fca000000000f */
[----:B------:R-:W-:Y:S01]  /*01f0*/  STG.E desc[UR4][R8.64], R15 ;  /* 0x0000000f08007986 */ /* 0x000fe2000c101904 */
[----:B------:R-:W-:Y:S05]  /*0200*/  EXIT ;  /* 0x000000000000794d */ /* 0x000fea0003800000 */
.L_x_0:
[----:B------:R-:W-:-:S00]  /*0210*/  BRA `(.L_x_0) ;  /* 0xfffffffc00fc7947 */ /* 0x000fc0000383ffff */
[----:B------:R-:W-:-:S00]  /*0220*/  NOP ;  /* 0x0000000000007918 */ /* 0x000fc00000000000 */
        /* <DEDUP_REMOVED lines=13> */
.L_x_10:


//--------------------- .text._Z12setup_kernelyP17curandStateXORWOW --------------------------
	.section	.text._Z12setup_kernelyP17curandStateXORWOW,"ax",@progbits
	.align	128
        .global         _Z12setup_kernelyP17curandStateXORWOW
        .type           _Z12setup_kernelyP17curandStateXORWOW,@function
        .size           _Z12setup_kernelyP17curandStateXORWOW,(.L_x_11 - _Z12setup_kernelyP17curandStateXORWOW)
        .other          _Z12setup_kernelyP17curandStateXORWOW,@"STO_CUDA_ENTRY STV_DEFAULT"
_Z12setup_kernelyP17curandStateXORWOW:
.text._Z12setup_kernelyP17curandStateXORWOW:
[----:B------:R-:W-:Y:S01]  /*0000*/  LDC R1, c[0x0][0x37c] ;  /* 0x0000df00ff017b82 */ /* 0x000fe20000000800 */
[----:B------:R-:W0:Y:S07]  /*0010*/  S2R R13, SR_CTAID.X ;  /* 0x00000000000d7919 */ /* 0x000e2e0000002500 */
[----:B------:R-:W1:Y:S01]  /*0020*/  LDC.64 R2, c[0x0][0x380] ;  /* 0x0000e000ff027b82 */ /* 0x000e620000000a00 */
[----:B------:R-:W0:Y:S01]  /*0030*/  LDCU UR6, c[0x0][0x360] ;  /* 0x00006c00ff0677ac */ /* 0x000e220008000800 */
[----:B------:R-:W-:Y:S01]  /*0040*/  BSSY.RECONVERGENT B0, `(.L_x_1) ;  /* 0x00000e5000007945 */ /* 0x000fe20003800200 */
[----:B------:R-:W0:Y:S01]  /*0050*/  S2R R4, SR_TID.X ;  /* 0x0000000000047919 */ /* 0x000e220000002100 */
[----:B------:R-:W2:Y:S04]  /*0060*/  LDCU.64 UR4, c[0x0][0x358] ;  /* 0x00006b00ff0477ac */ /* 0x000ea80008000a00 */
[----:B------:R-:W3:Y:S01]  /*0070*/  LDC.64 R6, c[0x0][0x388] ;  /* 0x0000e200ff067b82 */ /* 0x000ee20000000a00 */
[----:B-1----:R-:W-:-:S02]  /*0080*/  LOP3.LUT R0, R2, 0xaad26b49, RZ, 0x3c, !PT ;  /* 0xaad26b4902007812 */ /* 0x002fc400078e3cff */
[----:B------:R-:W-:-:S03]  /*0090*/  LOP3.LUT R2, R3, 0xf7dcefdd, RZ, 0x3c, !PT ;  /* 0xf7dcefdd03027812 */ /* 0x000fc600078e3cff */
[----:B------:R-:W-:Y:S02]  /*00a0*/  IMAD R0, R0, 0x4182bed5, RZ ;  /* 0x4182bed500007824 */ /* 0x000fe400078e02ff */
[----:B------:R-:W-:Y:S02]  /*00b0*/  IMAD R3, R2, -0x658354e5, RZ ;  /* 0x9a7cab1b02037824 */ /* 0x000fe400078e02ff */
[C---:B------:R-:W-:Y:S01]  /*00c0*/  VIADD R5, R0.reuse, 0x75bcd15 ;  /* 0x075bcd1500057836 */ /* 0x040fe20000000000 */
[C---:B------:R-:W-:Y:S01]  /*00d0*/  LOP3.LUT R8, R0.reuse, 0x159a55e5, RZ, 0x3c, !PT ;  /* 0x159a55e500087812 */ /* 0x040fe200078e3cff */
[----:B0-----:R-:W-:Y:S01]  /*00e0*/  IMAD R13, R13, UR6, R4 ;  /* 0x000000060d0d7c24 */ /* 0x001fe2000f8e0204 */
[C---:B------:R-:W-:Y:S01]  /*00f0*/  IADD3 R4, PT, PT, R0.reuse, 0x64f0c9, R3 ;  /* 0x0064f0c900047810 */ /* 0x040fe20007ffe003 */
[----:B------:R-:W-:Y:S01]  /*0100*/  VIADD R11, R0, 0x583f19 ;  /* 0x00583f19000b7836 */ /* 0x000fe20000000000 */
[----:B------:R-:W-:Y:S01]  /*0110*/  LOP3.LUT R10, R3, 0x5491333, RZ, 0x3c, !PT ;  /* 0x05491333030a7812 */ /* 0x000fe200078e3cff */
[C---:B---3--:R-:W-:Y:S01]  /*0120*/  IMAD.WIDE R6, R13.reuse, 0x30, R6 ;  /* 0x000000300d067825 */ /* 0x048fe200078e0206 */
[----:B------:R-:W-:-:S03]  /*0130*/  ISETP.NE.AND P0, PT, R13, RZ, PT ;  /* 0x000000ff0d00720c */ /* 0x000fc60003f05270 */
[----:B------:R-:W-:Y:S01]  /*0140*/  VIADD R9, R3, 0x1f123bb5 ;  /* 0x1f123bb503097836 */ /* 0x000fe20000000000 */
[----:B--2---:R0:W-:Y:S04]  /*0150*/  STG.E.64 desc[UR4][R6.64], R4 ;  /* 0x0000000406007986 */ /* 0x0041e8000c101b04 */
[----:B------:R0:W-:Y:S04]  /*0160*/  STG.E.64 desc[UR4][R6.64+0x8], R8 ;  /* 0x0000080806007986 */ /* 0x0001e8000c101b04 */
[----:B------:R0:W-:Y:S01]  /*0170*/  STG.E.64 desc[UR4][R6.64+0x10], R10 ;  /* 0x0000100a06007986 */ /* 0x0001e2000c101b04 */
[----:B------:R-:W-:Y:S05]  /*0180*/  @!P0 BRA `(.L_x_2) ;  /* 0x0000000c00408947 */ /* 0x000fea0003800000 */
[----:B------:R-:W-:Y:S01]  /*0190*/  SHF.R.S32.HI R0, RZ, 0x1f, R13 ;  /* 0x0000001fff007819 */ /* 0x000fe2000001140d */
[----:B------:R-:W-:-:S07]  /*01a0*/  IMAD.MOV.U32 R12, RZ, RZ, RZ ;  /* 0x000000ffff0c7224 */ /* 0x000fce00078e00ff */
.L_x_8:
[----:B-1----:R-:W-:Y:S01]  /*01b0*/  LOP3.LUT R2, R13, 0x3, RZ, 0xc0, !PT ;  /* 0x000000030d027812 */ /* 0x002fe200078ec0ff */
[----:B------:R-:W-:Y:S03]  /*01c0*/  BSSY.RECONVERGENT B1, `(.L_x_3) ;  /* 0x00000c6000017945 */ /* 0x000fe60003800200 */
[----:B------:R-:W-:-:S04]  /*01d0*/  ISETP.NE.U32.AND P0, PT, R2, RZ, PT ;  /* 0x000000ff0200720c */ /* 0x000fc80003f05070 */
[----:B------:R-:W-:-:S13]  /*01e0*/  ISETP.NE.AND.EX P0, PT, RZ, RZ, PT, P0 ;  /* 0x000000ffff00720c */ /* 0x000fda0003f05300 */
[----:B------:R-:W-:Y:S05]  /*01f0*/  @!P0 BRA `(.L_x_4) ;  /* 0x0000000c00088947 */ /* 0x000fea0003800000 */
[----:B0-----:R-:W0:Y:S01]  /*0200*/  LDC.64 R8, c[0x4][RZ] ;  /* 0x01000000ff087b82 */ /* 0x001e220000000a00 */
[----:B------:R-:W-:Y:S02]  /*0210*/  IMAD.MOV.U32 R14, RZ, RZ, RZ ;  /* 0x000000ffff0e7224 */ /* 0x000fe400078e00ff */
[----:B0-----:R-:W-:-:S07]  /*0220*/  IMAD.WIDE.U32 R8, R12, 0xc80, R8 ;  /* 0x00000c800c087825 */ /* 0x001fce00078e0008 */
.L_x_7:
[----:B-1----:R-:W-:Y:S01]  /*0230*/  IMAD.MOV.U32 R15, RZ, RZ, RZ ;  /* 0x000000ffff0f7224 */ /* 0x002fe200078e00ff */
[----:B------:R-:W-:Y:S01]  /*0240*/  CS2R R2, SRZ ;  /* 0x0000000000027805 */ /* 0x000fe2000001ff00 */
[----:B------:R-:W-:Y:S01]  /*0250*/  IMAD.MOV.U32 R17, RZ, RZ, RZ ;  /* 0x000000ffff117224 */ /* 0x000fe200078e00ff */
[----:B------:R-:W-:-:S07]  /*0260*/  CS2R R4, SRZ ;  /* 0x0000000000047805 */ /* 0x000fce000001ff00 */
.L_x_6:
[----:B------:R-:W-:-:S05]  /*0270*/  IMAD.WIDE.U32 R10, R17, 0x4, R6 ;  /* 0x00000004110a7825 */ /* 0x000fca00078e0006 */
[----:B------:R0:W5:Y:S01]  /*0280*/  LDG.E R16, desc[UR4][R10.64+0x4] ;  /* 0x000004040a107981 */ /* 0x000162000c1e1900 */
[----:B------:R-:W-:-:S07]  /*0290*/  IMAD.MOV.U32 R19, RZ, RZ, RZ ;  /* 0x000000ffff137224 */ /* 0x000fce00078e00ff */
.L_x_5:
[----:B-----5:R-:W-:Y:S01]  /*02a0*/  SHF.R.U32.HI R24, RZ, R19, R16 ;  /* 0x00000013ff187219 */ /* 0x020fe20000011610 */
[----:B0-----:R-:W-:-:S03]  /*02b0*/  IMAD.SHL.U32 R10, R17, 0x20, RZ ;  /* 0x00000020110a7824 */ /* 0x001fc600078e00ff */
[----:B------:R-:W-:Y:S01]  /*02c0*/  LOP3.LUT R11, R24, 0x1, RZ, 0xc0, !PT ;  /* 0x00000001180b7812 */ /* 0x000fe200078ec0ff */
[----:B------:R-:W-:-:S03]  /*02d0*/  IMAD.IADD R10, R10, 0x1, R19 ;  /* 0x000000010a0a7824 */ /* 0x000fc600078e0213 */
[----:B------:R-:W-:Y:S01]  /*02e0*/  ISETP.NE.U32.AND P0, PT, R11, 0x1, PT ;  /* 0x000000010b00780c */ /* 0x000fe20003f05070 */
[----:B------:R-:W-:-:S03]  /*02f0*/  IMAD R11, R10, 0x5, RZ ;  /* 0x000000050a0b7824 */ /* 0x000fc600078e02ff */
[----:B------:R-:W-:Y:S01]  /*0300*/  R2P PR, R24, 0x7e ;  /* 0x0000007e18007804 */ /* 0x000fe20000000000 */
[----:B------:R-:W-:-:S08]  /*0310*/  IMAD.WIDE.U32 R10, R11, 0x4, R8 ;  /* 0x000000040b0a7825 */ /* 0x000fd000078e0008 */
[----:B------:R-:W2:Y:S04]  /*0320*/  @!P0 LDG.E R18, desc[UR4][R10.64] ;  /* 0x000000040a128981 */ /* 0x000ea8000c1e1900 */
[----:B------:R-:W3:Y:S04]  /*0330*/  @!P0 LDG.E R20, desc[UR4][R10.64+0x10] ;  /* 0x000010040a148981 */ /* 0x000ee8000c1e1900 */
[----:B------:R-:W4:Y:S04]  /*0340*/  @P1 LDG.E R22, desc[UR4][R10.64+0x14] ;  /* 0x000014040a161981 */ /* 0x000f28000c1e1900 */
[----:B------:R-:W4:Y:S04]  /*0350*/  @P2 LDG.E R26, desc[UR4][R10.64+0x28] ;  /* 0x000028040a1a2981 */ /* 0x000f28000c1e1900 */
[----:B------:R-:W4:Y:S04]  /*0360*/  @!P0 LDG.E R21, desc[UR4][R10.64+0x4] ;  /* 0x000004040a158981 */ /* 0x000f28000c1e1900 */
[----:B------:R-:W4:Y:S04]  /*0370*/  @!P0 LDG.E R23, desc[UR4][R10.64+0xc] ;  /* 0x00000c040a178981 */ /* 0x000f28000c1e1900 */
[----:B------:R-:W4:Y:S04]  /*0380*/  @P1 LDG.E R25, desc[UR4][R10.64+0x18] ;  /* 0x000018040a191981 */ /* 0x000f28000c1e1900 */
[----:B------:R-:W4:Y:S04]  /*0390*/  @P3 LDG.E R28, desc[UR4][R10.64+0x3c] ;  /* 0x00003c040a1c3981 */ /* 0x000f28000c1e1900 */
[----:B------:R-:W4:Y:S01]  /*03a0*/  @P6 LDG.E R27, desc[UR4][R10.64+0x7c] ;  /* 0x00007c040a1b6981 */ /* 0x000f22000c1e1900 */
[----:B--2---:R-:W-:-:S03]  /*03b0*/  @!P0 LOP3.LUT R15, R15, R18, RZ, 0x3c, !PT ;  /* 0x000000120f0f8212 */ /* 0x004fc600078e3cff */
[----:B------:R-:W2:Y:S01]  /*03c0*/  @!P0 LDG.E R18, desc[UR4][R10.64+0x8] ;  /* 0x000008040a128981 */ /* 0x000ea2000c1e1900 */
[----:B---3--:R-:W-:-:S03]  /*03d0*/  @!P0 LOP3.LUT R3, R3, R20, RZ, 0x3c, !PT ;  /* 0x0000001403038212 */ /* 0x008fc600078e3cff */
[----:B------:R-:W3:Y:S01]  /*03e0*/  @P1 LDG.E R20, desc[UR4][R10.64+0x24] ;  /* 0x000024040a141981 */ /* 0x000ee2000c1e1900 */
[----:B----4-:R-:W-:-:S03]  /*03f0*/  @P1 LOP3.LUT R15, R15, R22, RZ, 0x3c, !PT ;  /* 0x000000160f0f1212 */ /* 0x010fc600078e3cff */
[----:B------:R-:W4:Y:S01]  /*0400*/  @P2 LDG.E R22, desc[UR4][R10.64+0x38] ;  /* 0x000038040a162981 */ /* 0x000f22000c1e1900 */
[----:B------:R-:W-:-:S03]  /*0410*/  @P2 LOP3.LUT R15, R15, R26, RZ, 0x3c, !PT ;  /* 0x0000001a0f0f2212 */ /* 0x000fc600078e3cff */
[----:B------:R-:W4:Y:S01]  /*0420*/  @P4 LDG.E R26, desc[UR4][R10.64+0x50] ;  /* 0x000050040a1a4981 */ /* 0x000f22000c1e1900 */
[----:B------:R-:W-:-:S03]  /*0430*/  @!P0 LOP3.LUT R4, R4, R21, RZ, 0x3c, !PT ;  /* 0x0000001504048212 */ /* 0x000fc600078e3cff */
[----:B------:R-:W4:Y:S01]  /*0440*/  @P1 LDG.E R21, desc[UR4][R10.64+0x20] ;  /* 0x000020040a151981 */ /* 0x000f22000c1e1900 */
[----:B------:R-:W-:-:S03]  /*0450*/  @!P0 LOP3.LUT R2, R2, R23, RZ, 0x3c, !PT ;  /* 0x0000001702028212 */ /* 0x000fc600078e3cff */
[----:B------:R-:W4:Y:S01]  /*0460*/  @P2 LDG.E R23, desc[UR4][R10.64+0x2c] ;  /* 0x00002c040a172981 */ /* 0x000f22000c1e1900 */
[----:B------:R-:W-:-:S03]  /*0470*/  @P1 LOP3.LUT R4, R4, R25, RZ, 0x3c, !PT ;  /* 0x0000001904041212 */ /* 0x000fc600078e3cff */
[----:B------:R-:W4:Y:S01]  /*0480*/  @P2 LDG.E R25, desc[UR4][R10.64+0x34] ;  /* 0x000034040a192981 */ /* 0x000f22000c1e1900 */
[----:B--2---:R-:W-:-:S03]  /*0490*/  @!P0 LOP3.LUT R5, R5, R18, RZ, 0x3c, !PT ;  /* 0x0000001205058212 */ /* 0x004fc600078e3cff */
[----:B------:R-:W2:Y:S01]  /*04a0*/  @P1 LDG.E R18, desc[UR4][R10.64+0x1c] ;  /* 0x00001c040a121981 */ /* 0x000ea2000c1e1900 */
[----:B---3--:R-:W-:-:S03]  /*04b0*/  @P1 LOP3.LUT R3, R3, R20, RZ, 0x3c, !PT ;  /* 0x0000001403031212 */ /* 0x008fc600078e3cff */
[----:B------:R-:W3:Y:S01]  /*04c0*/  @P2 LDG.E R20, desc[UR4][R10.64+0x30] ;  /* 0x000030040a142981 */ /* 0x000ee2000c1e1900 */
[----:B----4-:R-:W-:-:S03]  /*04d0*/  @P2 LOP3.LUT R3, R3, R22, RZ, 0x3c, !PT ;  /* 0x0000001603032212 */ /* 0x010fc600078e3cff */
[----:B------:R-:W4:Y:S01]  /*04e0*/  @P3 LDG.E R22, desc[UR4][R10.64+0x4c] ;  /* 0x00004c040a163981 */ /* 0x000f22000c1e1900 */
[----:B------:R-:W-:-:S04]  /*04f0*/  @P3 LOP3.LUT R15, R15, R28, RZ, 0x3c, !PT ;  /* 0x0000001c0f0f3212 */ /* 0x000fc800078e3cff */
[----:B------:R-:W-:Y:S02]  /*0500*/  @P4 LOP3.LUT R15, R15, R26, RZ, 0x3c, !PT ;  /* 0x0000001a0f0f4212 */ /* 0x000fe400078e3cff */
[----:B------:R-:W-:Y:S01]  /*0510*/  @P1 LOP3.LUT R2, R2, R21, RZ, 0x3c, !PT ;  /* 0x0000001502021212 */ /* 0x000fe200078e3cff */
[----:B------:R-:W4:Y:S04]  /*0520*/  @P5 LDG.E R26, desc[UR4][R10.64+0x64] ;  /* 0x000064040a1a5981 */ /* 0x000f28000c1e1900 */
[----:B------:R-:W4:Y:S01]  /*0530*/  @P3 LDG.E R21, desc[UR4][R10.64+0x40] ;  /* 0x000040040a153981 */ /* 0x000f22000c1e1900 */
[----:B------:R-:W-:Y:S02]  /*0540*/  @P2 LOP3.LUT R4, R4, R23, RZ, 0x3c, !PT ;  /* 0x0000001704042212 */ /* 0x000fe400078e3cff */
[----:B------:R-:W-:Y:S01]  /*0550*/  @P2 LOP3.LUT R2, R2, R25, RZ, 0x3c, !PT ;  /* 0x0000001902022212 */ /* 0x000fe200078e3cff */
[----:B------:R-:W4:Y:S04]  /*0560*/  @P3 LDG.E R23, desc[UR4][R10.64+0x48] ;  /* 0x000048040a173981 */ /* 0x000f28000c1e1900 */
[----:B------:R-:W4:Y:S01]  /*0570*/  @P4 LDG.E R25, desc[UR4][R10.64+0x54] ;  /* 0x000054040a194981 */ /* 0x000f22000c1e1900 */
[----:B--2---:R-:W-:-:S03]  /*0580*/  @P1 LOP3.LUT R5, R5, R18, RZ, 0x3c, !PT ;  /* 0x0000001205051212 */ /* 0x004fc600078e3cff */
[----:B------:R-:W2:Y:S01]  /*0590*/  @P3 LDG.E R18, desc[UR4][R10.64+0x44] ;  /* 0x000044040a123981 */ /* 0x000ea2000c1e1900 */
[----:B---3--:R-:W-:-:S03]  /*05a0*/  @P2 LOP3.LUT R5, R5, R20, RZ, 0x3c, !PT ;  /* 0x0000001405052212 */ /* 0x008fc600078e3cff */
[----:B------:R-:W3:Y:S01]  /*05b0*/  @P4 LDG.E R20, desc[UR4][R10.64+0x58] ;  /* 0x000058040a144981 */ /* 0x000ee2000c1e1900 */
[----:B----4-:R-:W-:-:S03]  /*05c0*/  @P3 LOP3.LUT R3, R3, R22, RZ, 0x3c, !PT ;  /* 0x0000001603033212 */ /* 0x010fc600078e3cff */
[----:B------:R-:W4:Y:S01]  /*05d0*/  @P4 LDG.E R22, desc[UR4][R10.64+0x60] ;  /* 0x000060040a164981 */ /* 0x000f22000c1e1900 */
[----:B------:R-:W-:Y:S02]  /*05e0*/  LOP3.LUT P0, RZ, R24, 0x80, RZ, 0xc0, !PT ;  /* 0x0000008018ff7812 */ /* 0x000fe4000780c0ff */
[----:B------:R-:W-:Y:S02]  /*05f0*/  @P5 LOP3.LUT R15, R15, R26, RZ, 0x3c, !PT ;  /* 0x0000001a0f0f5212 */ /* 0x000fe400078e3cff */
[----:B------:R-:W4:Y:S01]  /*0600*/  @P6 LDG.E R26, desc[UR4][R10.64+0x78] ;  /* 0x000078040a1a6981 */ /* 0x000f22000c1e1900 */
[----:B------:R-:W-:-:S03]  /*0610*/  @P3 LOP3.LUT R4, R4, R21, RZ, 0x3c, !PT ;  /* 0x0000001504043212 */ /* 0x000fc600078e3cff */
[----:B------:R-:W4:Y:S01]  /*0620*/  @P4 LDG.E R21, desc[UR4][R10.64+0x5c] ;  /* 0x00005c040a154981 */ /* 0x000f22000c1e1900 */
[----:B------:R-:W-:-:S03]  /*0630*/  @P3 LOP3.LUT R2, R2, R23, RZ, 0x3c, !PT ;  /* 0x0000001702023212 */ /* 0x000fc600078e3cff */
[----:B------:R-:W4:Y:S01]  /*0640*/  @P5 LDG.E R23, desc[UR4][R10.64+0x68] ;  /* 0x000068040a175981 */ /* 0x000f22000c1e1900 */
[----:B------:R-:W-:-:S03]  /*0650*/  @P4 LOP3.LUT R4, R4, R25, RZ, 0x3c, !PT ;  /* 0x0000001904044212 */ /* 0x000fc600078e3cff */
[----:B------:R-:W4:Y:S01]  /*0660*/  @P5 LDG.E R25, desc[UR4][R10.64+0x70] ;  /* 0x000070040a195981 */ /* 0x000f22000c1e1900 */
[----:B--2---:R-:W-:-:S03]  /*0670*/  @P3 LOP3.LUT R5, R5, R18, RZ, 0x3c, !PT ;  /* 0x0000001205053212 */ /* 0x004fc600078e3cff */
[----:B------:R-:W2:Y:S01]  /*0680*/  @P5 LDG.E R18, desc[UR4][R10.64+0x6c] ;  /* 0x00006c040a125981 */ /* 0x000ea2000c1e1900 */
[----:B---3--:R-:W-:-:S03]  /*0690*/  @P4 LOP3.LUT R5, R5, R20, RZ, 0x3c, !PT ;  /* 0x0000001405054212 */ /* 0x008fc600078e3cff */
[----:B------:R-:W3:Y:S01]  /*06a0*/  @P5 LDG.E R20, desc[UR4][R10.64+0x74] ;  /* 0x000074040a145981 */ /* 0x000ee2000c1e1900 */
[----:B----4-:R-:W-:-:S03]  /*06b0*/  @P4 LOP3.LUT R3, R3, R22, RZ, 0x3c, !PT ;  /* 0x0000001603034212 */ /* 0x010fc600078e3cff */
[----:B------:R-:W4:Y:S01]  /*06c0*/  @P0 LDG.E R22, desc[UR4][R10.64+0x8c] ;  /* 0x00008c040a160981 */ /* 0x000f22000c1e1900 */
[----:B------:R-:W-:-:S03]  /*06d0*/  @P6 LOP3.LUT R15, R15, R26, RZ, 0x3c, !PT ;  /* 0x0000001a0f0f6212 */ /* 0x000fc600078e3cff */
        /* <DEDUP_REMOVED lines=13> */
[----:B------:R-:W-:Y:S02]  /*07b0*/  @P6 LOP3.LUT R4, R4, R27, RZ, 0x3c, !PT ;  /* 0x0000001b04046212 */ /* 0x000fe400078e3cff */
[----:B------:R-:W-:Y:S02]  /*07c0*/  @P6 LOP3.LUT R2, R2, R21, RZ, 0x3c, !PT ;  /* 0x0000001502026212 */ /* 0x000fe400078e3cff */
[----:B------:R-:W-:Y:S02]  /*07d0*/  @P0 LOP3.LUT R4, R4, R23, RZ, 0x3c, !PT ;  /* 0x0000001704040212 */ /* 0x000fe400078e3cff */
[----:B------:R-:W-:Y:S02]  /*07e0*/  @P0 LOP3.LUT R2, R2, R25, RZ, 0x3c, !PT ;  /* 0x0000001902020212 */ /* 0x000fe400078e3cff */
[----:B--2---:R-:W-:Y:S02]  /*07f0*/  @P6 LOP3.LUT R5, R5, R18, RZ, 0x3c, !PT ;  /* 0x0000001205056212 */ /* 0x004fe400078e3cff */
[----:B---3--:R-:W-:-:S02]  /*0800*/  @P6 LOP3.LUT R3, R3, R20, RZ, 0x3c, !PT ;  /* 0x0000001403036212 */ /* 0x008fc400078e3cff */
[----:B----4-:R-:W-:Y:S02]  /*0810*/  @P0 LOP3.LUT R5, R5, R22, RZ, 0x3c, !PT ;  /* 0x0000001605050212 */ /* 0x010fe400078e3cff */
[----:B------:R-:W-:Y:S02]  /*0820*/  @P0 LOP3.LUT R3, R3, R26, RZ, 0x3c, !PT ;  /* 0x0000001a03030212 */ /* 0x000fe400078e3cff */
[----:B------:R-:W-:-:S13]  /*0830*/  R2P PR, R24.B1, 0x7f ;  /* 0x0000007f18007804 */ /* 0x000fda0000001000 */
[----:B------:R-:W2:Y:S04]  /*0840*/  @P0 LDG.E R18, desc[UR4][R10.64+0xa0] ;  /* 0x0000a0040a120981 */ /* 0x000ea8000c1e1900 */
[----:B------:R-:W3:Y:S04]  /*0850*/  @P1 LDG.E R22, desc[UR4][R10.64+0xb4] ;  /* 0x0000b4040a161981 */ /* 0x000ee8000c1e1900 */
[----:B------:R-:W4:Y:S04]  /*0860*/  @P2 LDG.E R26, desc[UR4][R10.64+0xc8] ;  /* 0x0000c8040a1a2981 */ /* 0x000f28000c1e1900 */
[----:B------:R-:W4:Y:S04]  /*0870*/  @P3 LDG.E R28, desc[UR4][R10.64+0xdc] ;  /* 0x0000dc040a1c3981 */ /* 0x000f28000c1e1900 */
[----:B------:R-:W4:Y:S04]  /*0880*/  @P0 LDG.E R23, desc[UR4][R10.64+0xa4] ;  /* 0x0000a4040a170981 */ /* 0x000f28000c1e1900 */
[----:B------:R-:W4:Y:S04]  /*0890*/  @P0 LDG.E R20, desc[UR4][R10.64+0xa8] ;  /* 0x0000a8040a140981 */ /* 0x000f28000c1e1900 */
[----:B------:R-:W4:Y:S04]  /*08a0*/  @P4 LDG.E R25, desc[UR4][R10.64+0xf0] ;  /* 0x0000f0040a194981 */ /* 0x000f28000c1e1900 */
        /* <DEDUP_REMOVED lines=21> */
[----:B------:R-:W-:Y:S02]  /*0a00*/  LOP3.LUT P0, RZ, R24, 0x8000, RZ, 0xc0, !PT ;  /* 0x0000800018ff7812 */ /* 0x000fe4000780c0ff */
[----:B----4-:R-:W-:Y:S01]  /*0a10*/  @P5 LOP3.LUT R15, R15, R26, RZ, 0x3c, !PT ;  /* 0x0000001a0f0f5212 */ /* 0x010fe200078e3cff */
[----:B------:R-:W4:Y:S04]  /*0a20*/  @P3 LDG.E R24, desc[UR4][R10.64+0xe4] ;  /* 0x0000e4040a183981 */ /* 0x000f28000c1e1900 */
[----:B------:R-:W2:Y:S01]  /*0a30*/  @P6 LDG.E R26, desc[UR4][R10.64+0x118] ;  /* 0x000118040a1a6981 */ /* 0x000ea2000c1e1900 */
        /* <DEDUP_REMOVED lines=8> */
[----:B---3--:R-:W-:-:S03]  /*0ac0*/  @P2 LOP3.LUT R3, R3, R22, RZ, 0x3c, !PT ;  /* 0x0000001603032212 */ /* 0x008fc600078e3cff */
[----:B------:R-:W3:Y:S01]  /*0ad0*/  @P4 LDG.E R22, desc[UR4][R10.64+0x100] ;  /* 0x000100040a164981 */ /* 0x000ee2000c1e1900 */
[----:B--2---:R-:W-:-:S03]  /*0ae0*/  @P6 LOP3.LUT R15, R15, R26, RZ, 0x3c, !PT ;  /* 0x0000001a0f0f6212 */ /* 0x004fc600078e3cff */
[----:B------:R-:W2:Y:S01]  /*0af0*/  @P0 LDG.E R26, desc[UR4][R10.64+0x12c] ;  /* 0x00012c040a1a0981 */ /* 0x000ea2000c1e1900 */
[----:B----4-:R-:W-:-:S03]  /*0b00*/  @P2 LOP3.LUT R2, R2, R23, RZ, 0x3c, !PT ;  /* 0x0000001702022212 */ /* 0x010fc600078e3cff */
[----:B------:R-:W4:Y:S01]  /*0b10*/  @P4 LDG.E R23, desc[UR4][R10.64+0xfc] ;  /* 0x0000fc040a174981 */ /* 0x000f22000c1e1900 */
[----:B------:R-:W-:-:S03]  /*0b20*/  @P2 LOP3.LUT R5, R5, R20, RZ, 0x3c, !PT ;  /* 0x0000001405052212 */ /* 0x000fc600078e3cff */
[----:B------:R-:W4:Y:S01]  /*0b30*/  @P4 LDG.E R20, desc[UR4][R10.64+0xf8] ;  /* 0x0000f8040a144981 */ /* 0x000f22000c1e1900 */
[----:B------:R-:W-:Y:S02]  /*0b40*/  @P3 LOP3.LUT R2, R2, R27, RZ, 0x3c, !PT ;  /* 0x0000001b02023212 */ /* 0x000fe400078e3cff */
[----:B------:R-:W-:Y:S01]  /*0b50*/  @P3 LOP3.LUT R4, R4, R25, RZ, 0x3c, !PT ;  /* 0x0000001904043212 */ /* 0x000fe200078e3cff */
[----:B------:R-:W4:Y:S01]  /*0b60*/  @P5 LDG.E R27, desc[UR4][R10.64+0x110] ;  /* 0x000110040a1b5981 */ /* 0x000f22000c1e1900 */
[----:B------:R-:W-:-:S03]  /*0b70*/  @P3 LOP3.LUT R5, R5, R24, RZ, 0x3c, !PT ;  /* 0x0000001805053212 */ /* 0x000fc600078e3cff */
[----:B------:R-:W4:Y:S04]  /*0b80*/  @P5 LDG.E R25, desc[UR4][R10.64+0x108] ;  /* 0x000108040a195981 */ /* 0x000f28000c1e1900 */
        /* <DEDUP_REMOVED lines=19> */
[----:B------:R-:W-:-:S05]  /*0cc0*/  VIADD R19, R19, 0x10 ;  /* 0x0000001013137836 */ /* 0x000fca0000000000 */
[----:B------:R-:W-:Y:S02]  /*0cd0*/  ISETP.NE.AND P1, PT, R19, 0x20, PT ;  /* 0x000000201300780c */ /* 0x000fe40003f25270 */
[----:B------:R-:W-:Y:S02]  /*0ce0*/  @P5 LOP3.LUT R3, R3, R18, RZ, 0x3c, !PT ;  /* 0x0000001203035212 */ /* 0x000fe400078e3cff */
[----:B------:R-:W-:Y:S02]  /*0cf0*/  @P6 LOP3.LUT R4, R4, R21, RZ, 0x3c, !PT ;  /* 0x0000001504046212 */ /* 0x000fe400078e3cff */
[----:B---3--:R-:W-:-:S04]  /*0d00*/  @P6 LOP3.LUT R3, R3, R22, RZ, 0x3c, !PT ;  /* 0x0000001603036212 */ /* 0x008fc800078e3cff */
[----:B--2---:R-:W-:Y:S02]  /*0d10*/  @P0 LOP3.LUT R3, R3, R26, RZ, 0x3c, !PT ;  /* 0x0000001a03030212 */ /* 0x004fe400078e3cff */
[----:B----4-:R-:W-:Y:S02]  /*0d20*/  @P6 LOP3.LUT R2, R2, R23, RZ, 0x3c, !PT ;  /* 0x0000001702026212 */ /* 0x010fe400078e3cff */
[----:B------:R-:W-:Y:S02]  /*0d30*/  @P6 LOP3.LUT R5, R5, R20, RZ, 0x3c, !PT ;  /* 0x0000001405056212 */ /* 0x000fe400078e3cff */
[----:B------:R-:W-:Y:S02]  /*0d40*/  @P0 LOP3.LUT R2, R2, R27, RZ, 0x3c, !PT ;  /* 0x0000001b02020212 */ /* 0x000fe400078e3cff */
[----:B------:R-:W-:Y:S02]  /*0d50*/  @P0 LOP3.LUT R4, R4, R25, RZ, 0x3c, !PT ;  /* 0x0000001904040212 */ /* 0x000fe400078e3cff */
[----:B------:R-:W-:Y:S01]  /*0d60*/  @P0 LOP3.LUT R5, R5, R24, RZ, 0x3c, !PT ;  /* 0x0000001805050212 */ /* 0x000fe200078e3cff */
[----:B------:R-:W-:Y:S06]  /*0d70*/  @P1 BRA `(.L_x_5) ;  /* 0xfffffff400481947 */ /* 0x000fec000383ffff */
[----:B------:R-:W-:-:S05]  /*0d80*/  VIADD R17, R17, 0x1 ;  /* 0x0000000111117836 */ /* 0x000fca0000000000 */
[----:B------:R-:W-:-:S13]  /*0d90*/  ISETP.NE.AND P0, PT, R17, 0x5, PT ;  /* 0x000000051100780c */ /* 0x000fda0003f05270 */
[----:B------:R-:W-:Y:S05]  /*0da0*/  @P0 BRA `(.L_x_6) ;  /* 0xfffffff400300947 */ /* 0x000fea000383ffff */
[----:B------:R1:W-:Y:S01]  /*0db0*/  STG.E.64 desc[UR4][R6.64+0x8], R4 ;  /* 0x0000080406007986 */ /* 0x0003e2000c101b04 */
[----:B------:R-:W-:Y:S01]  /*0dc0*/  VIADD R14, R14, 0x1 ;  /* 0x000000010e0e7836 */ /* 0x000fe20000000000 */
[----:B------:R-:W-:Y:S02]  /*0dd0*/  LOP3.LUT R11, R13, 0x3, RZ, 0xc0, !PT ;  /* 0x000000030d0b7812 */ /* 0x000fe400078ec0ff */
[----:B------:R1:W-:Y:S02]  /*0de0*/  STG.E.64 desc[UR4][R6.64+0x10], R2 ;  /* 0x0000100206007986 */ /* 0x0003e4000c101b04 */
[----:B------:R-:W-:Y:S02]  /*0df0*/  ISETP.GE.U32.AND P0, PT, R14, R11, PT ;  /* 0x0000000b0e00720c */ /* 0x000fe40003f06070 */
[----:B------:R1:W-:Y:S11]  /*0e00*/  STG.E desc[UR4][R6.64+0x4], R15 ;  /* 0x0000040f06007986 */ /* 0x0003f6000c101904 */
[----:B------:R-:W-:Y:S05]  /*0e10*/  @!P0 BRA `(.L_x_7) ;  /* 0xfffffff400048947 */ /* 0x000fea000383ffff */
.L_x_4:
[----:B------:R-:W-:Y:S05]  /*0e20*/  BSYNC.RECONVERGENT B1 ;  /* 0x0000000000017941 */ /* 0x000fea0003800200 */
.L_x_3:
[C---:B------:R-:W-:Y:S01]  /*0e30*/  ISETP.GT.U32.AND P0, PT, R13.reuse, 0x3, PT ;  /* 0x000000030d00780c */ /* 0x040fe20003f04070 */
[----:B------:R-:W-:Y:S01]  /*0e40*/  VIADD R12, R12, 0x1 ;  /* 0x000000010c0c7836 */ /* 0x000fe20000000000 */
[--C-:B------:R-:W-:Y:S02]  /*0e50*/  SHF.R.U64 R13, R13, 0x2, R0.reuse ;  /* 0x000000020d0d7819 */ /* 0x100fe40000001200 */
[----:B------:R-:W-:Y:S02]  /*0e60*/  ISETP.GT.U32.AND.EX P0, PT, R0, RZ, PT, P0 ;  /* 0x000000ff0000720c */ /* 0x000fe40003f04100 */
[----:B------:R-:W-:-:S11]  /*0e70*/  SHF.R.U32.HI R0, RZ, 0x2, R0 ;  /* 0x00000002ff007819 */ /* 0x000fd60000011600 */
[----:B------:R-:W-:Y:S05]  /*0e80*/  @P0 BRA `(.L_x_8) ;  /* 0xfffffff000c80947 */ /* 0x000fea000383ffff */
.L_x_2:
[----:B------:R-:W-:Y:S05]  /*0e90*/  BSYNC.RECONVERGENT B0 ;  /* 0x0000000000007941 */ /* 0x000fea0003800200 */
.L_x_1:
[----:B------:R-:W-:Y:S04]  /*0ea0*/  STG.E.64 desc[UR4][R6.64+0x18], RZ ;  /* 0x000018ff06007986 */ /* 0x000fe8000c101b04 */
[----:B------:R-:W-:Y:S04]  /*0eb0*/  STG.E desc[UR4][R6.64+0x20], RZ ;  /* 0x000020ff06007986 */ /* 0x000fe8000c101904 */
[----:B------:R-:W-:Y:S01]  /*0ec0*/  STG.E.64 desc[UR4][R6.64+0x28], RZ ;  /* 0x000028ff06007986 */ /* 0x000fe2000c101b04 */
[----:B------:R-:W-:Y:S05]  /*0ed0*/  EXIT ;  /* 0x000000000000794d */ /* 0x000fea0003800000 */
.L_x_9:
        /* <DEDUP_REMOVED lines=10> */
.L_x_11:


//--------------------- .nv.global.init           --------------------------
	.section	.nv.global.init,"aw",@progbits
	.align	4
.nv.global.init:
	.type		mrg32k3aM1SubSeq,@object
	.size		mrg32k3aM1SubSeq,(mrg32k3aM2SubSeq - mrg32k3aM1SubSeq)
mrg32k3aM1SubSeq:
        /*0000*/ 	.byte	0x0b, 0xcc, 0xee, 0x04, 0x73, 0x29, 0x8b, 0x6f, 0xf6, 0x53, 0x03, 0xf6, 0x23, 0xf6, 0xea, 0xda
        /* <DEDUP_REMOVED lines=125> */
	.type		mrg32k3aM2SubSeq,@object
	.size		mrg32k3aM2SubSeq,(mrg32k3aM1 - mrg32k3aM2SubSeq)
mrg32k3aM2SubSeq:
        /* <DEDUP_REMOVED lines=126> */
	.type		mrg32k3aM1,@object
	.size		mrg32k3aM1,(mrg32k3aM1Seq - mrg32k3aM1)
mrg32k3aM1:
        /* <DEDUP_REMOVED lines=144> */
	.type		mrg32k3aM1Seq,@object
	.size		mrg32k3aM1Seq,(mrg32k3aM2 - mrg32k3aM1Seq)
mrg32k3aM1Seq:
        /* <DEDUP_REMOVED lines=144> */
	.type		mrg32k3aM2,@object
	.size		mrg32k3aM2,(mrg32k3aM2Seq - mrg32k3aM2)
mrg32k3aM2:
        /* <DEDUP_REMOVED lines=144> */
	.type		mrg32k3aM2Seq,@object
	.size		mrg32k3aM2Seq,(precalc_xorwow_matrix - mrg32k3aM2Seq)
mrg32k3aM2Seq:
        /* <DEDUP_REMOVED lines=144> */
	.type		precalc_xorwow_matrix,@object
	.size		precalc_xorwow_matrix,(precalc_xorwow_offset_matrix - precalc_xorwow_matrix)
precalc_xorwow_matrix:
        /* <DEDUP_REMOVED lines=6400> */
	.type		precalc_xorwow_offset_matrix,@object
	.size		precalc_xorwow_offset_matrix,(.L_1 - precalc_xorwow_offset_matrix)
precalc_xorwow_offset_matrix:
        /* <DEDUP_REMOVED lines=6400> */
.L_1:


//--------------------- .nv.shared.reserved.0     --------------------------
	.section	.nv.shared.reserved.0,"aw",@nobits
	.weak		__nv_reservedSMEM_offset_0_alias
	.size		__nv_reservedSMEM_offset_0_alias, 0, 64
	.other		__nv_reservedSMEM_offset_0_alias,@"STO_CUDA_RESERVED_SHARED STV_DEFAULT"
__nv_reservedSMEM_offset_0_alias:
	.zero		0
	.zero		64


//--------------------- .nv.constant0._Z14uniform_kernelP17curandStateXORWOWPf --------------------------
	.section	.nv.constant0._Z14uniform_kernelP17curandStateXORWOWPf,"a",@progbits
	.sectionflags	@""
	.align	4
.nv.constant0._Z14uniform_kernelP17curandStateXORWOWPf:
	.zero		912


//--------------------- .nv.constant0._Z12setup_kernelyP17curandStateXORWOW --------------------------
	.section	.nv.constant0._Z12setup_kernelyP17curandStateXORWOW,"a",@progbits
	.sectionflags	@""
	.align	4
.nv.constant0._Z12setup_kernelyP17curandStateXORWOW:
	.zero		912


//--------------------- SYMBOLS --------------------------

	.type		.nv.reservedSmem.offset0,@object
	.size		.nv.reservedSmem.offset0,0x4
